	.headerflags	@"EF_CUDA_TEXMODE_UNIFIED EF_CUDA_64BIT_ADDRESS EF_CUDA_SM86 EF_CUDA_VIRTUAL_SM(EF_CUDA_SM86)"
	.elftype	@"ET_EXEC"


//--------------------- .nv.info                  --------------------------
	.section	.nv.info,"",@"SHT_CUDA_INFO"
	.align	4


	//----- nvinfo : EIATTR_REGCOUNT
	.align		4
        /*0000*/ 	.byte	0x04, 0x2f
        /*0002*/ 	.short	(.L_1 - .L_0)
	.align		4
.L_0:
        /*0004*/ 	.word	index@(triton_red_fused__to_copy_mean_pow_5)
        /*0008*/ 	.word	0x0000000e


	//----- nvinfo : EIATTR_MIN_STACK_SIZE
	.align		4
.L_1:
        /*000c*/ 	.byte	0x04, 0x12
        /*000e*/ 	.short	(.L_3 - .L_2)
	.align		4
.L_2:
        /*0010*/ 	.word	index@(triton_red_fused__to_copy_mean_pow_5)
        /*0014*/ 	.word	0x00000000


	//----- nvinfo : EIATTR_FRAME_SIZE
	.align		4
.L_3:
        /*0018*/ 	.byte	0x04, 0x11
        /*001a*/ 	.short	(.L_5 - .L_4)
	.align		4
.L_4:
        /*001c*/ 	.word	index@(triton_red_fused__to_copy_mean_pow_5)
        /*0020*/ 	.word	0x00000000


	//----- nvinfo : EIATTR_MIN_STACK_SIZE
	.align		4
.L_5:
        /*0024*/ 	.byte	0x04, 0x12
        /*0026*/ 	.short	(.L_7 - .L_6)
	.align		4
.L_6:
        /*0028*/ 	.word	index@(triton_red_fused__to_copy_mean_pow_5)
        /*002c*/ 	.word	0x00000000
.L_7:


//--------------------- .nv.info.triton_red_fused__to_copy_mean_pow_5 --------------------------
	.section	.nv.info.triton_red_fused__to_copy_mean_pow_5,"",@"SHT_CUDA_INFO"
	.sectionflags	@""
	.align	4


	//----- nvinfo : EIATTR_CUDA_API_VERSION
	.align		4
        /*0000*/ 	.byte	0x04, 0x37
        /*0002*/ 	.short	(.L_9 - .L_8)
.L_8:
        /*0004*/ 	.word	0x0000007c


	//----- nvinfo : EIATTR_SW2861232_WAR
	.align		4
.L_9:
        /*0008*/ 	.byte	0x01, 0x35
	.zero		2


	//----- nvinfo : EIATTR_PARAM_CBANK
	.align		4
        /*000c*/ 	.byte	0x04, 0x0a
        /*000e*/ 	.short	(.L_11 - .L_10)
	.align		4
.L_10:
        /*0010*/ 	.word	index@(.nv.constant0.triton_red_fused__to_copy_mean_pow_5)
        /*0014*/ 	.short	0x0160
        /*0016*/ 	.short	0x0020


	//----- nvinfo : EIATTR_CBANK_PARAM_SIZE
	.align		4
.L_11:
        /*0018*/ 	.byte	0x03, 0x19
        /*001a*/ 	.short	0x0020


	//----- nvinfo : EIATTR_KPARAM_INFO
	.align		4
        /*001c*/ 	.byte	0x04, 0x17
        /*001e*/ 	.short	(.L_13 - .L_12)
.L_12:
        /*0020*/ 	.word	0x00000000
        /*0024*/ 	.short	0x0004
        /*0026*/ 	.short	0x0018
        /*0028*/ 	.byte	0x00, 0xf4, 0x21, 0x00


	//----- nvinfo : EIATTR_KPARAM_INFO
	.align		4
.L_13:
        /*002c*/ 	.byte	0x04, 0x17
        /*002e*/ 	.short	(.L_15 - .L_14)
.L_14:
        /*0030*/ 	.word	0x00000000
        /*0034*/ 	.short	0x0003
        /*0036*/ 	.short	0x0014
        /*0038*/ 	.byte	0x00, 0xf0, 0x11, 0x00


	//----- nvinfo : EIATTR_KPARAM_INFO
	.align		4
.L_15:
        /*003c*/ 	.byte	0x04, 0x17
        /*003e*/ 	.short	(.L_17 - .L_16)
.L_16:
        /*0040*/ 	.word	0x00000000
        /*0044*/ 	.short	0x0002
        /*0046*/ 	.short	0x0010
        /*0048*/ 	.byte	0x00, 0xf0, 0x11, 0x00


	//----- nvinfo : EIATTR_KPARAM_INFO
	.align		4
.L_17:
        /*004c*/ 	.byte	0x04, 0x17
        /*004e*/ 	.short	(.L_19 - .L_18)
.L_18:
        /*0050*/ 	.word	0x00000000
        /*0054*/ 	.short	0x0001
        /*0056*/ 	.short	0x0008
        /*0058*/ 	.byte	0x00, 0xf4, 0x21, 0x00


	//----- nvinfo : EIATTR_KPARAM_INFO
	.align		4
.L_19:
        /*005c*/ 	.byte	0x04, 0x17
        /*005e*/ 	.short	(.L_21 - .L_20)
.L_20:
        /*0060*/ 	.word	0x00000000
        /*0064*/ 	.short	0x0000
        /*0066*/ 	.short	0x0000
        /*0068*/ 	.byte	0x00, 0xf4, 0x21, 0x00


	//----- nvinfo : EIATTR_MAXREG_COUNT
	.align		4
.L_21:
        /*006c*/ 	.byte	0x03, 0x1b
        /*006e*/ 	.short	0x00ff


	//----- nvinfo : EIATTR_COOP_GROUP_MASK_REGIDS
	.align		4
        /*0070*/ 	.byte	0x04, 0x29
        /*0072*/ 	.short	(.L_23 - .L_22)


	//   ....[0]....
.L_22:
        /*0074*/ 	.word	0xffffffff


	//   ....[1]....
        /*0078*/ 	.word	0xffffffff


	//   ....[2]....
        /*007c*/ 	.word	0xffffffff


	//   ....[3]....
        /*0080*/ 	.word	0xffffffff


	//   ....[4]....
        /*0084*/ 	.word	0xffffffff


	//----- nvinfo : EIATTR_COOP_GROUP_INSTR_OFFSETS
	.align		4
.L_23:
        /*0088*/ 	.byte	0x04, 0x28
        /*008a*/ 	.short	(.L_25 - .L_24)


	//   ....[0]....
.L_24:
        /*008c*/ 	.word	0x00000220


	//   ....[1]....
        /*0090*/ 	.word	0x00000240


	//   ....[2]....
        /*0094*/ 	.word	0x00000260


	//   ....[3]....
        /*0098*/ 	.word	0x00000280


	//   ....[4]....
        /*009c*/ 	.word	0x000002a0


	//----- nvinfo : EIATTR_EXIT_INSTR_OFFSETS
	.align		4
.L_25:
        /*00a0*/ 	.byte	0x04, 0x1c
        /*00a2*/ 	.short	(.L_27 - .L_26)


	//   ....[0]....
.L_26:
        /*00a4*/ 	.word	0x000002e0


	//   ....[1]....
        /*00a8*/ 	.word	0x00000350


	//----- nvinfo : EIATTR_REQNTID
	.align		4
.L_27:
        /*00ac*/ 	.byte	0x04, 0x10
        /*00ae*/ 	.short	(.L_29 - .L_28)
.L_28:
        /*00b0*/ 	.word	0x00000100
        /*00b4*/ 	.word	0x00000001
        /*00b8*/ 	.word	0x00000001
.L_29:


//--------------------- .nv.callgraph             --------------------------
	.section	.nv.callgraph,"",@"SHT_CUDA_CALLGRAPH"
	.align	4
	.sectionentsize	8
	.align		4
        /*0000*/ 	.word	0x00000000
	.align		4
        /*0004*/ 	.word	0xffffffff
	.align		4
        /*0008*/ 	.word	0x00000000
	.align		4
        /*000c*/ 	.word	0xfffffffe
	.align		4
        /*0010*/ 	.word	0x00000000
	.align		4
        /*0014*/ 	.word	0xfffffffd
	.align		4
        /*0018*/ 	.word	0x00000000
	.align		4
        /*001c*/ 	.word	0xfffffffc


//--------------------- .nv.rel.action            --------------------------
	.section	.nv.rel.action,"",@"SHT_CUDA_RELOCINFO"
	.align	8
	.sectionentsize	8
        /*0000*/ 	.byte	0x73, 0x00, 0x00, 0x00, 0x00, 0x00, 0x00, 0x00, 0x00, 0x00, 0x00, 0x11, 0x25, 0x00, 0x05, 0x36


//--------------------- .nv.constant0.triton_red_fused__to_copy_mean_pow_5 --------------------------
	.section	.nv.constant0.triton_red_fused__to_copy_mean_pow_5,"a",@progbits
	.sectionflags	@""
	.align	4
.nv.constant0.triton_red_fused__to_copy_mean_pow_5:
	.zero		384


//--------------------- .text.triton_red_fused__to_copy_mean_pow_5 --------------------------
	.section	.text.triton_red_fused__to_copy_mean_pow_5,"ax",@progbits
	.sectionflags	@"SHF_BARRIERS=1"
	.sectioninfo	@"SHI_REGISTERS=14"
	.align	128
        .global         triton_red_fused__to_copy_mean_pow_5
        .type           triton_red_fused__to_copy_mean_pow_5,@function
        .size           triton_red_fused__to_copy_mean_pow_5,(.L_x_1 - triton_red_fused__to_copy_mean_pow_5)
        .other          triton_red_fused__to_copy_mean_pow_5,@"STO_CUDA_ENTRY STV_DEFAULT"
triton_red_fused__to_copy_mean_pow_5:
.text.triton_red_fused__to_copy_mean_pow_5:
[----:B------:R-:W-:Y:S02]  /*0000*/  MOV R1, c[0x0][0x28] ;  /* 0x00000a0000017a02 */ /* 0x000fe40000000f00 */
[----:B------:R-:W0:Y:S01]  /*0010*/  S2R R0, SR_TID.X ;  /* 0x0000000000007919 */ /* 0x000e220000002100 */
[----:B------:R-:W-:-:S03]  /*0020*/  ULDC.64 UR4, c[0x0][0x118] ;  /* 0x0000460000047ab9 */ /* 0x000fc60000000a00 */
[----:B------:R-:W1:Y:S01]  /*0030*/  S2R R3, SR_CTAID.X ;  /* 0x0000000000037919 */ /* 0x000e620000002500 */
[----:B0-----:R-:W-:Y:S01]  /*0040*/  SHF.R.U32.HI R2, RZ, 0x5, R0 ;  /* 0x00000005ff027819 */ /* 0x001fe20000011600 */
[----:B------:R-:W-:Y:S01]  /*0050*/  IMAD.SHL.U32 R5, R0, 0x4, RZ ;  /* 0x0000000400057824 */ /* 0x000fe200078e00ff */
[----:B-1----:R-:W-:Y:S02]  /*0060*/  SHF.L.U32 R3, R3, 0x3, RZ ;  /* 0x0000000303037819 */ /* 0x002fe400000006ff */
[----:B------:R-:W-:Y:S02]  /*0070*/  SGXT.U32 R2, R2, 0x3 ;  /* 0x000000030202781a */ /* 0x000fe40000000000 */
[----:B------:R-:W-:Y:S02]  /*0080*/  LOP3.LUT R5, R5, 0x7c, RZ, 0xc0, !PT ;  /* 0x0000007c05057812 */ /* 0x000fe400078ec0ff */
[----:B------:R-:W-:Y:S02]  /*0090*/  LOP3.LUT R4, R2, R3, RZ, 0xfc, !PT ;  /* 0x0000000302047212 */ /* 0x000fe400078efcff */
[----:B------:R-:W-:-:S03]  /*00a0*/  ISETP.GE.U32.AND P0, PT, R5, 0x60, PT ;  /* 0x000000600500780c */ /* 0x000fc60003f06070 */
[----:B------:R-:W-:-:S05]  /*00b0*/  IMAD.HI R6, R4, 0x2aaaaaab, RZ ;  /* 0x2aaaaaab04067827 */ /* 0x000fca00078e02ff */
[----:B------:R-:W-:-:S04]  /*00c0*/  SHF.R.S32.HI R7, RZ, 0x1, R6 ;  /* 0x00000001ff077819 */ /* 0x000fc80000011406 */
[----:B------:R-:W-:-:S05]  /*00d0*/  LEA.HI R7, R6, R7, RZ, 0x1 ;  /* 0x0000000706077211 */ /* 0x000fca00078f08ff */
[----:B------:R-:W-:-:S04]  /*00e0*/  IMAD R4, R7, -0xc, R4 ;  /* 0xfffffff407047824 */ /* 0x000fc800078e0204 */
[----:B------:R-:W-:Y:S01]  /*00f0*/  IMAD R4, R4, 0x60, R5 ;  /* 0x0000006004047824 */ /* 0x000fe200078e0205 */
[----:B------:R-:W-:-:S03]  /*0100*/  MOV R5, 0x2 ;  /* 0x0000000200057802 */ /* 0x000fc60000000f00 */
[----:B------:R-:W-:Y:S02]  /*0110*/  IMAD R4, R7, 0xd80, R4 ;  /* 0x00000d8007047824 */ /* 0x000fe400078e0204 */
[----:B------:R-:W-:-:S03]  /*0120*/  CS2R R6, SRZ ;  /* 0x0000000000067805 */ /* 0x000fc6000001ff00 */
[----:B------:R-:W-:-:S05]  /*0130*/  IADD3 R4, R4, 0x480, RZ ;  /* 0x0000048004047810 */ /* 0x000fca0007ffe0ff */
[----:B------:R-:W-:-:S05]  /*0140*/  IMAD.WIDE R4, R4, R5, c[0x0][0x160] ;  /* 0x0000580004047625 */ /* 0x000fca00078e0205 */
[----:B------:R-:W2:Y:S02]  /*0150*/  @!P0 LDG.E.EF.64 R6, [R4.64] ;  /* 0x0000000404068981 */ /* 0x000ea4000c0e1b00 */
[----:B--2---:R-:W-:-:S05]  /*0160*/  PRMT R8, R6, 0x7632, R8 ;  /* 0x0000763206087816 */ /* 0x004fca0000000008 */
[----:B------:R-:W-:Y:S01]  /*0170*/  IMAD.U32 R9, R8, 0x10000, RZ ;  /* 0x0001000008097824 */ /* 0x000fe200078e00ff */
[----:B------:R-:W-:Y:S02]  /*0180*/  SHF.L.U32 R8, R6, 0x10, RZ ;  /* 0x0000001006087819 */ /* 0x000fe400000006ff */
[----:B------:R-:W-:Y:S01]  /*0190*/  PRMT R6, R7, 0x7632, R6 ;  /* 0x0000763207067816 */ /* 0x000fe20000000006 */
[----:B------:R-:W-:Y:S01]  /*01a0*/  FMUL R9, R9, R9 ;  /* 0x0000000909097220 */ /* 0x000fe20000400000 */
[----:B------:R-:W-:Y:S02]  /*01b0*/  IMAD.U32 R7, R7, 0x10000, RZ ;  /* 0x0001000007077824 */ /* 0x000fe400078e00ff */
[----:B------:R-:W-:Y:S01]  /*01c0*/  SHF.L.U32 R6, R6, 0x10, RZ ;  /* 0x0000001006067819 */ /* 0x000fe200000006ff */
[----:B------:R-:W-:-:S04]  /*01d0*/  FFMA R8, R8, R8, R9 ;  /* 0x0000000808087223 */ /* 0x000fc80000000009 */
[----:B------:R-:W-:-:S04]  /*01e0*/  FFMA R7, R7, R7, R8 ;  /* 0x0000000707077223 */ /* 0x000fc80000000008 */
[----:B------:R-:W-:-:S05]  /*01f0*/  FFMA R7, R6, R6, R7 ;  /* 0x0000000606077223 */ /* 0x000fca0000000007 */
[----:B------:R-:W-:Y:S02]  /*0200*/  FSEL R7, R7, RZ, !P0 ;  /* 0x000000ff07077208 */ /* 0x000fe40004000000 */
[----:B------:R-:W-:-:S03]  /*0210*/  LOP3.LUT P0, RZ, R0, 0xf8, RZ, 0xc0, !PT ;  /* 0x000000f800ff7812 */ /* 0x000fc6000780c0ff */
[----:B------:R-:W0:Y:S02]  /*0220*/  SHFL.BFLY PT, R4, R7, 0x10, 0x1f ;  /* 0x0e001f0007047f89 */ /* 0x000e2400000e0000 */
[----:B0-----:R-:W-:-:S05]  /*0230*/  FADD R4, R7, R4 ;  /* 0x0000000407047221 */ /* 0x001fca0000000000 */
        /* <DEDUP_REMOVED lines=8> */
[----:B------:R0:W-:Y:S04]  /*02c0*/  STS [R2.X4], R11 ;  /* 0x0000000b02007388 */ /* 0x0001e80000004800 */
[----:B------:R-:W-:Y:S06]  /*02d0*/  BAR.SYNC.DEFER_BLOCKING 0x0 ;  /* 0x0000000000007b1d */ /* 0x000fec0000010000 */
[----:B------:R-:W-:Y:S05]  /*02e0*/  @P0 EXIT ;  /* 0x000000000000094d */ /* 0x000fea0003800000 */
[----:B0-----:R-:W-:Y:S01]  /*02f0*/  LOP3.LUT R4, R0, 0x7, RZ, 0xc0, !PT ;  /* 0x0000000700047812 */ /* 0x001fe200078ec0ff */
[----:B------:R-:W-:Y:S01]  /*0300*/  IMAD.MOV.U32 R2, RZ, RZ, 0x4 ;  /* 0x00000004ff027424 */ /* 0x000fe200078e00ff */
[----:B------:R-:W-:-:S03]  /*0310*/  LOP3.LUT R3, R3, 0x7, R0, 0xf8, !PT ;  /* 0x0000000703037812 */ /* 0x000fc600078ef800 */
[----:B------:R-:W0:Y:S02]  /*0320*/  LDS R5, [R4.X4] ;  /* 0x0000000004057984 */ /* 0x000e240000004800 */
[----:B------:R-:W-:-:S05]  /*0330*/  IMAD.WIDE R2, R3, R2, c[0x0][0x168] ;  /* 0x00005a0003027625 */ /* 0x000fca00078e0202 */
[----:B0-----:R-:W-:Y:S01]  /*0340*/  STG.E [R2.64], R5 ;  /* 0x0000000502007986 */ /* 0x001fe2000c101904 */
[----:B------:R-:W-:Y:S05]  /*0350*/  EXIT ;  /* 0x000000000000794d */ /* 0x000fea0003800000 */
.L_x_0:
[----:B------:R-:W-:-:S00]  /*0360*/  BRA `(.L_x_0) ;  /* 0xfffffff000007947 */ /* 0x000fc0000383ffff */
[----:B------:R-:W-:-:S00]  /*0370*/  NOP ;  /* 0x0000000000007918 */ /* 0x000fc00000000000 */
        /* <DEDUP_REMOVED lines=8> */
.L_x_1:


//--------------------- .nv.shared.triton_red_fused__to_copy_mean_pow_5 --------------------------
	.section	.nv.shared.triton_red_fused__to_copy_mean_pow_5,"aw",@nobits
	.sectionflags	@""
	.align	16
